//
// Generated by NVIDIA NVVM Compiler
//
// Compiler Build ID: CL-36424714
// Cuda compilation tools, release 13.0, V13.0.88
// Based on NVVM 20.0.0
//

.version 9.0
.target sm_100
.address_size 64

	// .globl	_Z9GPU_naiveiPKdS0_Pd

.visible .entry _Z9GPU_naiveiPKdS0_Pd(
	.param .u32 _Z9GPU_naiveiPKdS0_Pd_param_0,
	.param .u64 .ptr .align 1 _Z9GPU_naiveiPKdS0_Pd_param_1,
	.param .u64 .ptr .align 1 _Z9GPU_naiveiPKdS0_Pd_param_2,
	.param .u64 .ptr .align 1 _Z9GPU_naiveiPKdS0_Pd_param_3
)
{
	.reg .pred 	%p<10>;
	.reg .b32 	%r<43>;
	.reg .b64 	%rd<60>;
	.reg .b64 	%fd<67>;

	ld.param.u32 	%r18, [_Z9GPU_naiveiPKdS0_Pd_param_0];
	ld.param.u64 	%rd12, [_Z9GPU_naiveiPKdS0_Pd_param_1];
	ld.param.u64 	%rd13, [_Z9GPU_naiveiPKdS0_Pd_param_2];
	cvta.to.global.u64 	%rd1, %rd13;
	cvta.to.global.u64 	%rd2, %rd12;
	mov.u32 	%r19, %ntid.x;
	mov.u32 	%r20, %ctaid.x;
	mov.u32 	%r21, %tid.x;
	mad.lo.s32 	%r1, %r19, %r20, %r21;
	mov.u32 	%r22, %ntid.y;
	mov.u32 	%r23, %ctaid.y;
	mov.u32 	%r24, %tid.y;
	mad.lo.s32 	%r25, %r22, %r23, %r24;
	max.s32 	%r26, %r1, %r25;
	setp.ge.s32 	%p1, %r26, %r18;
	@%p1 bra 	$L__BB0_13;
	mul.lo.s32 	%r3, %r25, %r18;
	and.b32  	%r4, %r18, 7;
	setp.lt.u32 	%p2, %r18, 8;
	mov.f64 	%fd66, 0d0000000000000000;
	mov.b32 	%r41, 0;
	@%p2 bra 	$L__BB0_4;
	and.b32  	%r28, %r18, 2147483640;
	neg.s32 	%r39, %r28;
	mul.wide.s32 	%rd3, %r18, 56;
	mul.wide.s32 	%rd4, %r18, 40;
	mul.wide.s32 	%rd5, %r18, 32;
	mul.wide.s32 	%rd6, %r18, 24;
	mul.wide.s32 	%rd7, %r18, 16;
	mul.wide.u32 	%rd14, %r3, 8;
	add.s64 	%rd15, %rd14, %rd1;
	add.s64 	%rd59, %rd15, 32;
	mov.f64 	%fd66, 0d0000000000000000;
	mov.u32 	%r38, %r1;
$L__BB0_3:
	.pragma "nounroll";
	and.b32  	%r41, %r18, 2147483640;
	mul.wide.s32 	%rd16, %r38, 8;
	add.s64 	%rd17, %rd2, %rd16;
	ld.global.f64 	%fd16, [%rd17];
	ld.global.f64 	%fd17, [%rd59+-32];
	fma.rn.f64 	%fd18, %fd16, %fd17, %fd66;
	mul.wide.s32 	%rd18, %r18, 8;
	add.s64 	%rd19, %rd17, %rd18;
	ld.global.f64 	%fd19, [%rd19];
	ld.global.f64 	%fd20, [%rd59+-24];
	fma.rn.f64 	%fd21, %fd19, %fd20, %fd18;
	add.s64 	%rd20, %rd17, %rd7;
	ld.global.f64 	%fd22, [%rd20];
	ld.global.f64 	%fd23, [%rd59+-16];
	fma.rn.f64 	%fd24, %fd22, %fd23, %fd21;
	add.s64 	%rd21, %rd17, %rd6;
	ld.global.f64 	%fd25, [%rd21];
	ld.global.f64 	%fd26, [%rd59+-8];
	fma.rn.f64 	%fd27, %fd25, %fd26, %fd24;
	add.s64 	%rd22, %rd17, %rd5;
	ld.global.f64 	%fd28, [%rd22];
	ld.global.f64 	%fd29, [%rd59];
	fma.rn.f64 	%fd30, %fd28, %fd29, %fd27;
	add.s64 	%rd23, %rd17, %rd4;
	ld.global.f64 	%fd31, [%rd23];
	ld.global.f64 	%fd32, [%rd59+8];
	fma.rn.f64 	%fd33, %fd31, %fd32, %fd30;
	mul.wide.s32 	%rd24, %r18, 48;
	add.s64 	%rd25, %rd17, %rd24;
	ld.global.f64 	%fd34, [%rd25];
	ld.global.f64 	%fd35, [%rd59+16];
	fma.rn.f64 	%fd36, %fd34, %fd35, %fd33;
	add.s64 	%rd26, %rd17, %rd3;
	ld.global.f64 	%fd37, [%rd26];
	ld.global.f64 	%fd38, [%rd59+24];
	fma.rn.f64 	%fd66, %fd37, %fd38, %fd36;
	add.s32 	%r39, %r39, 8;
	shl.b32 	%r29, %r18, 3;
	add.s32 	%r38, %r38, %r29;
	add.s64 	%rd59, %rd59, 64;
	setp.ne.s32 	%p3, %r39, 0;
	@%p3 bra 	$L__BB0_3;
$L__BB0_4:
	setp.eq.s32 	%p4, %r4, 0;
	@%p4 bra 	$L__BB0_12;
	and.b32  	%r12, %r18, 3;
	setp.lt.u32 	%p5, %r4, 4;
	@%p5 bra 	$L__BB0_7;
	mad.lo.s32 	%r30, %r41, %r18, %r1;
	mul.wide.s32 	%rd27, %r30, 8;
	add.s64 	%rd28, %rd2, %rd27;
	ld.global.f64 	%fd40, [%rd28];
	add.s32 	%r31, %r41, %r3;
	mul.wide.u32 	%rd29, %r31, 8;
	add.s64 	%rd30, %rd1, %rd29;
	ld.global.f64 	%fd41, [%rd30];
	fma.rn.f64 	%fd42, %fd40, %fd41, %fd66;
	mul.wide.s32 	%rd31, %r18, 8;
	add.s64 	%rd32, %rd28, %rd31;
	ld.global.f64 	%fd43, [%rd32];
	cvt.u64.u32 	%rd33, %r3;
	cvt.u64.u32 	%rd34, %r41;
	add.s64 	%rd35, %rd34, %rd33;
	shl.b64 	%rd36, %rd35, 3;
	add.s64 	%rd37, %rd1, %rd36;
	ld.global.f64 	%fd44, [%rd37+8];
	fma.rn.f64 	%fd45, %fd43, %fd44, %fd42;
	add.s64 	%rd38, %rd32, %rd31;
	ld.global.f64 	%fd46, [%rd38];
	ld.global.f64 	%fd47, [%rd37+16];
	fma.rn.f64 	%fd48, %fd46, %fd47, %fd45;
	add.s64 	%rd39, %rd38, %rd31;
	ld.global.f64 	%fd49, [%rd39];
	ld.global.f64 	%fd50, [%rd37+24];
	fma.rn.f64 	%fd66, %fd49, %fd50, %fd48;
	add.s32 	%r41, %r41, 4;
$L__BB0_7:
	setp.eq.s32 	%p6, %r12, 0;
	@%p6 bra 	$L__BB0_12;
	setp.eq.s32 	%p7, %r12, 1;
	@%p7 bra 	$L__BB0_10;
	mad.lo.s32 	%r32, %r41, %r18, %r1;
	mul.wide.s32 	%rd40, %r32, 8;
	add.s64 	%rd41, %rd2, %rd40;
	ld.global.f64 	%fd52, [%rd41];
	add.s32 	%r33, %r41, %r3;
	mul.wide.u32 	%rd42, %r33, 8;
	add.s64 	%rd43, %rd1, %rd42;
	ld.global.f64 	%fd53, [%rd43];
	fma.rn.f64 	%fd54, %fd52, %fd53, %fd66;
	mul.wide.s32 	%rd44, %r18, 8;
	add.s64 	%rd45, %rd41, %rd44;
	ld.global.f64 	%fd55, [%rd45];
	cvt.u64.u32 	%rd46, %r3;
	cvt.u64.u32 	%rd47, %r41;
	add.s64 	%rd48, %rd47, %rd46;
	shl.b64 	%rd49, %rd48, 3;
	add.s64 	%rd50, %rd1, %rd49;
	ld.global.f64 	%fd56, [%rd50+8];
	fma.rn.f64 	%fd66, %fd55, %fd56, %fd54;
	add.s32 	%r41, %r41, 2;
$L__BB0_10:
	and.b32  	%r34, %r18, 1;
	setp.eq.b32 	%p8, %r34, 1;
	not.pred 	%p9, %p8;
	@%p9 bra 	$L__BB0_12;
	mad.lo.s32 	%r35, %r41, %r18, %r1;
	mul.wide.s32 	%rd51, %r35, 8;
	add.s64 	%rd52, %rd2, %rd51;
	ld.global.f64 	%fd57, [%rd52];
	add.s32 	%r36, %r41, %r3;
	mul.wide.u32 	%rd53, %r36, 8;
	add.s64 	%rd54, %rd1, %rd53;
	ld.global.f64 	%fd58, [%rd54];
	fma.rn.f64 	%fd66, %fd57, %fd58, %fd66;
$L__BB0_12:
	ld.param.u64 	%rd58, [_Z9GPU_naiveiPKdS0_Pd_param_3];
	add.s32 	%r37, %r3, %r1;
	cvta.to.global.u64 	%rd55, %rd58;
	mul.wide.s32 	%rd56, %r37, 8;
	add.s64 	%rd57, %rd55, %rd56;
	st.global.f64 	[%rd57], %fd66;
$L__BB0_13:
	ret;

}


// ===== COMPILED SASS (sm_100) =====

	.target	sm_100

	.elftype	@"ET_EXEC"


//--------------------- .note.nv.tkinfo           --------------------------
	.section	.note.nv.tkinfo,"",@"SHT_NOTE"
	.sectionflags	@"SHF_NOTE_NV_TKINFO"
	.tkinfo
        /*0018*/ 	.word	0x00000002
        /*0030*/ 	.string	""
        /*0030*/ 	.string	"ptxas"
        /*0030*/ 	.string	"Cuda compilation tools, release 13.0, V13.0.88"
        /*0030*/ 	.string	"Build cuda_13.0.r13.0/compiler.36424714_0"
        /*0030*/ 	.string	"-arch sm_100 -m 64 "



//--------------------- .note.nv.cuinfo           --------------------------
	.section	.note.nv.cuinfo,"",@"SHT_NOTE"
	.sectionflags	@"SHF_NOTE_NV_CUINFO"
        /*0018*/ 	.short	0x0002
        /*001a*/ 	.short	0x0064
        /*001c*/ 	.short	0x0082
	.zero		2


//--------------------- .nv.info                  --------------------------
	.section	.nv.info,"",@"SHT_CUDA_INFO"
	.align	4


	//----- nvinfo : EIATTR_REGCOUNT
	.align		4
        /*0000*/ 	.byte	0x04, 0x2f
        /*0002*/ 	.short	(.L_1 - .L_0)
	.align		4
.L_0:
        /*0004*/ 	.word	index@(_Z9GPU_naiveiPKdS0_Pd)
        /*0008*/ 	.word	0x00000020


	//----- nvinfo : EIATTR_FRAME_SIZE
	.align		4
.L_1:
        /*000c*/ 	.byte	0x04, 0x11
        /*000e*/ 	.short	(.L_3 - .L_2)
	.align		4
.L_2:
        /*0010*/ 	.word	index@(_Z9GPU_naiveiPKdS0_Pd)
        /*0014*/ 	.word	0x00000000


	//----- nvinfo : EIATTR_MIN_STACK_SIZE
	.align		4
.L_3:
        /*0018*/ 	.byte	0x04, 0x12
        /*001a*/ 	.short	(.L_5 - .L_4)
	.align		4
.L_4:
        /*001c*/ 	.word	index@(_Z9GPU_naiveiPKdS0_Pd)
        /*0020*/ 	.word	0x00000000
.L_5:


//--------------------- .nv.compat                --------------------------
	.section	.nv.compat,"",@"SHT_CUDA_COMPAT_INFO"
	.align	4
        /*0000*/ 	.byte	0x02, 0x09, 0x00, 0x00, 0x02, 0x02, 0x01, 0x00, 0x02, 0x05, 0x05, 0x00, 0x03, 0x07, 0x01, 0x01
        /*0010*/ 	.byte	0x02, 0x03, 0x00, 0x00, 0x02, 0x06, 0x01, 0x00, 0x04, 0x0b, 0x08, 0x00, 0x01, 0x00, 0x00, 0x00
        /*0020*/ 	.byte	0x00, 0x00, 0x00, 0x00


//--------------------- .nv.info._Z9GPU_naiveiPKdS0_Pd --------------------------
	.section	.nv.info._Z9GPU_naiveiPKdS0_Pd,"",@"SHT_CUDA_INFO"
	.sectionflags	@""
	.align	4


	//----- nvinfo : EIATTR_CUDA_API_VERSION
	.align		4
        /*0000*/ 	.byte	0x04, 0x37
        /*0002*/ 	.short	(.L_7 - .L_6)
.L_6:
        /*0004*/ 	.word	0x00000082


	//----- nvinfo : EIATTR_KPARAM_INFO
	.align		4
.L_7:
        /*0008*/ 	.byte	0x04, 0x17
        /*000a*/ 	.short	(.L_9 - .L_8)
.L_8:
        /*000c*/ 	.word	0x00000000
        /*0010*/ 	.short	0x0003
        /*0012*/ 	.short	0x0018
        /*0014*/ 	.byte	0x00, 0xf5, 0x21, 0x00


	//----- nvinfo : EIATTR_KPARAM_INFO
	.align		4
.L_9:
        /*0018*/ 	.byte	0x04, 0x17
        /*001a*/ 	.short	(.L_11 - .L_10)
.L_10:
        /*001c*/ 	.word	0x00000000
        /*0020*/ 	.short	0x0002
        /*0022*/ 	.short	0x0010
        /*0024*/ 	.byte	0x00, 0xf5, 0x21, 0x00


	//----- nvinfo : EIATTR_KPARAM_INFO
	.align		4
.L_11:
        /*0028*/ 	.byte	0x04, 0x17
        /*002a*/ 	.short	(.L_13 - .L_12)
.L_12:
        /*002c*/ 	.word	0x00000000
        /*0030*/ 	.short	0x0001
        /*0032*/ 	.short	0x0008
        /*0034*/ 	.byte	0x00, 0xf5, 0x21, 0x00


	//----- nvinfo : EIATTR_KPARAM_INFO
	.align		4
.L_13:
        /*0038*/ 	.byte	0x04, 0x17
        /*003a*/ 	.short	(.L_15 - .L_14)
.L_14:
        /*003c*/ 	.word	0x00000000
        /*0040*/ 	.short	0x0000
        /*0042*/ 	.short	0x0000
        /*0044*/ 	.byte	0x00, 0xf0, 0x11, 0x00


	//----- nvinfo : EIATTR_SPARSE_MMA_MASK
	.align		4
.L_15:
        /*0048*/ 	.byte	0x03, 0x50
        /*004a*/ 	.short	0x0000


	//----- nvinfo : EIATTR_MAXREG_COUNT
	.align		4
        /*004c*/ 	.byte	0x03, 0x1b
        /*004e*/ 	.short	0x00ff


	//----- nvinfo : EIATTR_MERCURY_ISA_VERSION
	.align		4
        /*0050*/ 	.byte	0x03, 0x5f
        /*0052*/ 	.short	0x0101


	//----- nvinfo : EIATTR_VRC_CTA_INIT_COUNT
	.align		4
        /*0054*/ 	.byte	0x02, 0x4a
	.zero		1
	.zero		1


	//----- nvinfo : EIATTR_EXIT_INSTR_OFFSETS
	.align		4
        /*0058*/ 	.byte	0x04, 0x1c
        /*005a*/ 	.short	(.L_17 - .L_16)


	//   ....[0]....
.L_16:
        /*005c*/ 	.word	0x000000c0


	//   ....[1]....
        /*0060*/ 	.word	0x000008a0


	//----- nvinfo : EIATTR_CBANK_PARAM_SIZE
	.align		4
.L_17:
        /*0064*/ 	.byte	0x03, 0x19
        /*0066*/ 	.short	0x0020


	//----- nvinfo : EIATTR_PARAM_CBANK
	.align		4
        /*0068*/ 	.byte	0x04, 0x0a
        /*006a*/ 	.short	(.L_19 - .L_18)
	.align		4
.L_18:
        /*006c*/ 	.word	index@(.nv.constant0._Z9GPU_naiveiPKdS0_Pd)
        /*0070*/ 	.short	0x0380
        /*0072*/ 	.short	0x0020


	//----- nvinfo : EIATTR_SW_WAR
	.align		4
.L_19:
        /*0074*/ 	.byte	0x04, 0x36
        /*0076*/ 	.short	(.L_21 - .L_20)
.L_20:
        /*0078*/ 	.word	0x00000008
.L_21:


//--------------------- .nv.callgraph             --------------------------
	.section	.nv.callgraph,"",@"SHT_CUDA_CALLGRAPH"
	.align	4
	.sectionentsize	8
	.align		4
        /*0000*/ 	.word	0x00000000
	.align		4
        /*0004*/ 	.word	0xffffffff
	.align		4
        /*0008*/ 	.word	0x00000000
	.align		4
        /*000c*/ 	.word	0xfffffffe
	.align		4
        /*0010*/ 	.word	0x00000000
	.align		4
        /*0014*/ 	.word	0xfffffffd
	.align		4
        /*0018*/ 	.word	0x00000000
	.align		4
        /*001c*/ 	.word	0xfffffffc


//--------------------- .text._Z9GPU_naiveiPKdS0_Pd --------------------------
	.section	.text._Z9GPU_naiveiPKdS0_Pd,"ax",@progbits
	.align	128
        .global         _Z9GPU_naiveiPKdS0_Pd
        .type           _Z9GPU_naiveiPKdS0_Pd,@function
        .size           _Z9GPU_naiveiPKdS0_Pd,(.L_x_5 - _Z9GPU_naiveiPKdS0_Pd)
        .other          _Z9GPU_naiveiPKdS0_Pd,@"STO_CUDA_ENTRY STV_DEFAULT"
_Z9GPU_naiveiPKdS0_Pd:
.text._Z9GPU_naiveiPKdS0_Pd:
[----:B------:R-:W-:Y:S01]  /*0000*/  LDC R1, c[0x0][0x37c] ;  /* 0x0000df00ff017b82 */ /* 0x000fe20000000800 */
[----:B------:R-:W0:Y:S01]  /*0010*/  S2R R3, SR_CTAID.X ;  /* 0x0000000000037919 */ /* 0x000e220000002500 */
[----:B------:R-:W0:Y:S06]  /*0020*/  LDCU UR4, c[0x0][0x360] ;  /* 0x00006c00ff0477ac */ /* 0x000e2c0008000800 */
[----:B------:R-:W1:Y:S01]  /*0030*/  LDC R0, c[0x0][0x380] ;  /* 0x0000e000ff007b82 */ /* 0x000e620000000800 */
[----:B------:R-:W0:Y:S01]  /*0040*/  S2R R2, SR_TID.X ;  /* 0x0000000000027919 */ /* 0x000e220000002100 */
[----:B------:R-:W2:Y:S01]  /*0050*/  LDCU UR5, c[0x0][0x364] ;  /* 0x00006c80ff0577ac */ /* 0x000ea20008000800 */
[----:B------:R-:W2:Y:S01]  /*0060*/  S2R R4, SR_CTAID.Y ;  /* 0x0000000000047919 */ /* 0x000ea20000002600 */
[----:B------:R-:W2:Y:S01]  /*0070*/  S2R R5, SR_TID.Y ;  /* 0x0000000000057919 */ /* 0x000ea20000002200 */
[----:B0-----:R-:W-:-:S02]  /*0080*/  IMAD R3, R3, UR4, R2 ;  /* 0x0000000403037c24 */ /* 0x001fc4000f8e0202 */
[----:B--2---:R-:W-:-:S05]  /*0090*/  IMAD R2, R4, UR5, R5 ;  /* 0x0000000504027c24 */ /* 0x004fca000f8e0205 */
[----:B------:R-:W-:-:S04]  /*00a0*/  VIMNMX R5, PT, PT, R3, R2, !PT ;  /* 0x0000000203057248 */ /* 0x000fc80007fe0100 */
[----:B-1----:R-:W-:-:S13]  /*00b0*/  ISETP.GE.AND P0, PT, R5, R0, PT ;  /* 0x000000000500720c */ /* 0x002fda0003f06270 */
[----:B------:R-:W-:Y:S05]  /*00c0*/  @P0 EXIT ;  /* 0x000000000000094d */ /* 0x000fea0003800000 */
[----:B------:R-:W-:Y:S01]  /*00d0*/  ISETP.GE.U32.AND P0, PT, R0, 0x8, PT ;  /* 0x000000080000780c */ /* 0x000fe20003f06070 */
[----:B------:R-:W0:Y:S01]  /*00e0*/  LDCU.64 UR4, c[0x0][0x358] ;  /* 0x00006b00ff0477ac */ /* 0x000e220008000a00 */
[----:B------:R-:W-:Y:S02]  /*00f0*/  HFMA2 R24, -RZ, RZ, 0, 0 ;  /* 0x00000000ff187431 */ /* 0x000fe400000001ff */
[----:B------:R-:W-:Y:S01]  /*0100*/  IMAD R2, R2, R0, RZ ;  /* 0x0000000002027224 */ /* 0x000fe200078e02ff */
[----:B------:R-:W-:Y:S02]  /*0110*/  LOP3.LUT R4, R0, 0x7, RZ, 0xc0, !PT ;  /* 0x0000000700047812 */ /* 0x000fe400078ec0ff */
[----:B------:R-:W-:-:S06]  /*0120*/  CS2R R20, SRZ ;  /* 0x0000000000147805 */ /* 0x000fcc000001ff00 */
[----:B------:R-:W-:Y:S05]  /*0130*/  @!P0 BRA `(.L_x_0) ;  /* 0x0000000000c48947 */ /* 0x000fea0003800000 */
[----:B------:R-:W1:Y:S01]  /*0140*/  LDC.64 R6, c[0x0][0x390] ;  /* 0x0000e400ff067b82 */ /* 0x000e620000000a00 */
[----:B------:R-:W-:Y:S01]  /*0150*/  LOP3.LUT R24, R0, 0x7ffffff8, RZ, 0xc0, !PT ;  /* 0x7ffffff800187812 */ /* 0x000fe200078ec0ff */
[----:B------:R-:W-:Y:S01]  /*0160*/  IMAD.MOV.U32 R25, RZ, RZ, R3 ;  /* 0x000000ffff197224 */ /* 0x000fe200078e0003 */
[----:B------:R-:W-:-:S03]  /*0170*/  CS2R R20, SRZ ;  /* 0x0000000000147805 */ /* 0x000fc6000001ff00 */
[----:B------:R-:W-:Y:S02]  /*0180*/  IMAD.MOV R5, RZ, RZ, -R24 ;  /* 0x000000ffff057224 */ /* 0x000fe400078e0a18 */
[----:B-1----:R-:W-:-:S03]  /*0190*/  IMAD.WIDE.U32 R6, R2, 0x8, R6 ;  /* 0x0000000802067825 */ /* 0x002fc600078e0006 */
[----:B------:R-:W-:-:S04]  /*01a0*/  IADD3 R12, P0, PT, R6, 0x20, RZ ;  /* 0x00000020060c7810 */ /* 0x000fc80007f1e0ff */
[----:B------:R-:W-:-:S09]  /*01b0*/  IADD3.X R13, PT, PT, RZ, R7, RZ, P0, !PT ;  /* 0x00000007ff0d7210 */ /* 0x000fd200007fe4ff */
.L_x_1:
[----:B------:R-:W1:Y:S01]  /*01c0*/  LDC.64 R22, c[0x0][0x388] ;  /* 0x0000e200ff167b82 */ /* 0x000e620000000a00 */
[----:B------:R-:W-:Y:S01]  /*01d0*/  MOV R6, R12 ;  /* 0x0000000c00067202 */ /* 0x000fe20000000f00 */
[----:B------:R-:W-:-:S05]  /*01e0*/  IMAD.MOV.U32 R7, RZ, RZ, R13 ;  /* 0x000000ffff077224 */ /* 0x000fca00078e000d */
[----:B0-----:R-:W2:Y:S04]  /*01f0*/  LDG.E.64 R18, desc[UR4][R6.64+-0x20] ;  /* 0xffffe00406127981 */ /* 0x001ea8000c1e1b00 */
[----:B------:R-:W3:Y:S04]  /*0200*/  LDG.E.64 R14, desc[UR4][R6.64+-0x18] ;  /* 0xffffe804060e7981 */ /* 0x000ee8000c1e1b00 */
[----:B------:R-:W4:Y:S01]  /*0210*/  LDG.E.64 R10, desc[UR4][R6.64+-0x10] ;  /* 0xfffff004060a7981 */ /* 0x000f22000c1e1b00 */
[----:B-1----:R-:W-:-:S05]  /*0220*/  IMAD.WIDE R22, R25, 0x8, R22 ;  /* 0x0000000819167825 */ /* 0x002fca00078e0216 */
[----:B------:R-:W2:Y:S01]  /*0230*/  LDG.E.64 R8, desc[UR4][R22.64] ;  /* 0x0000000416087981 */ /* 0x000ea2000c1e1b00 */
[----:B------:R-:W-:-:S05]  /*0240*/  IMAD.WIDE R28, R0, 0x8, R22 ;  /* 0x00000008001c7825 */ /* 0x000fca00078e0216 */
[----:B------:R-:W3:Y:S01]  /*0250*/  LDG.E.64 R16, desc[UR4][R28.64] ;  /* 0x000000041c107981 */ /* 0x000ee2000c1e1b00 */
[----:B------:R-:W-:-:S06]  /*0260*/  IMAD.WIDE R12, R0, 0x10, R22 ;  /* 0x00000010000c7825 */ /* 0x000fcc00078e0216 */
[----:B------:R-:W4:Y:S01]  /*0270*/  LDG.E.64 R12, desc[UR4][R12.64] ;  /* 0x000000040c0c7981 */ /* 0x000f22000c1e1b00 */
[----:B------:R-:W-:Y:S01]  /*0280*/  IMAD.WIDE R26, R0, 0x18, R22 ;  /* 0x00000018001a7825 */ /* 0x000fe200078e0216 */
[----:B--2---:R-:W-:-:S04]  /*0290*/  DFMA R18, R8, R18, R20 ;  /* 0x000000120812722b */ /* 0x004fc80000000014 */
[----:B------:R-:W2:Y:S04]  /*02a0*/  LDG.E.64 R20, desc[UR4][R26.64] ;  /* 0x000000041a147981 */ /* 0x000ea8000c1e1b00 */
[----:B------:R-:W2:Y:S01]  /*02b0*/  LDG.E.64 R8, desc[UR4][R6.64+-0x8] ;  /* 0xfffff80406087981 */ /* 0x000ea2000c1e1b00 */
[----:B---3--:R-:W-:Y:S01]  /*02c0*/  DFMA R14, R16, R14, R18 ;  /* 0x0000000e100e722b */ /* 0x008fe20000000012 */
[C-C-:B------:R-:W-:Y:S02]  /*02d0*/  IMAD.WIDE R16, R0.reuse, 0x20, R22.reuse ;  /* 0x0000002000107825 */ /* 0x140fe400078e0216 */
[----:B------:R-:W3:Y:S04]  /*02e0*/  LDG.E.64 R18, desc[UR4][R6.64] ;  /* 0x0000000406127981 */ /* 0x000ee8000c1e1b00 */
[----:B------:R-:W3:Y:S01]  /*02f0*/  LDG.E.64 R16, desc[UR4][R16.64] ;  /* 0x0000000410107981 */ /* 0x000ee2000c1e1b00 */
[----:B----4-:R-:W-:Y:S01]  /*0300*/  DFMA R10, R12, R10, R14 ;  /* 0x0000000a0c0a722b */ /* 0x010fe2000000000e */
[----:B------:R-:W-:-:S02]  /*0310*/  IMAD.WIDE R14, R0, 0x28, R22 ;  /* 0x00000028000e7825 */ /* 0x000fc400078e0216 */
[----:B------:R-:W4:Y:S04]  /*0320*/  LDG.E.64 R12, desc[UR4][R6.64+0x10] ;  /* 0x00001004060c7981 */ /* 0x000f28000c1e1b00 */
[----:B------:R-:W5:Y:S01]  /*0330*/  LDG.E.64 R14, desc[UR4][R14.64] ;  /* 0x000000040e0e7981 */ /* 0x000f62000c1e1b00 */
[----:B--2---:R-:W-:-:S03]  /*0340*/  DFMA R20, R20, R8, R10 ;  /* 0x000000081414722b */ /* 0x004fc6000000000a */
[----:B------:R-:W5:Y:S01]  /*0350*/  LDG.E.64 R8, desc[UR4][R6.64+0x8] ;  /* 0x0000080406087981 */ /* 0x000f62000c1e1b00 */
[----:B------:R-:W-:-:S04]  /*0360*/  IMAD.WIDE R10, R0, 0x30, R22 ;  /* 0x00000030000a7825 */ /* 0x000fc800078e0216 */
[----:B------:R-:W-:Y:S02]  /*0370*/  IMAD.WIDE R22, R0, 0x38, R22 ;  /* 0x0000003800167825 */ /* 0x000fe400078e0216 */
[----:B------:R-:W4:Y:S01]  /*0380*/  LDG.E.64 R10, desc[UR4][R10.64] ;  /* 0x000000040a0a7981 */ /* 0x000f22000c1e1b00 */
[----:B---3--:R-:W-:-:S03]  /*0390*/  DFMA R16, R16, R18, R20 ;  /* 0x000000121010722b */ /* 0x008fc60000000014 */
[----:B------:R-:W2:Y:S04]  /*03a0*/  LDG.E.64 R20, desc[UR4][R6.64+0x18] ;  /* 0x0000180406147981 */ /* 0x000ea8000c1e1b00 */
[----:B------:R-:W2:Y:S01]  /*03b0*/  LDG.E.64 R22, desc[UR4][R22.64] ;  /* 0x0000000416167981 */ /* 0x000ea2000c1e1b00 */
[----:B------:R-:W-:-:S04]  /*03c0*/  IADD3 R5, PT, PT, R5, 0x8, RZ ;  /* 0x0000000805057810 */ /* 0x000fc80007ffe0ff */
[----:B------:R-:W-:Y:S02]  /*03d0*/  ISETP.NE.AND P0, PT, R5, RZ, PT ;  /* 0x000000ff0500720c */ /* 0x000fe40003f05270 */
[----:B------:R-:W-:Y:S01]  /*03e0*/  LEA R25, R0, R25, 0x3 ;  /* 0x0000001900197211 */ /* 0x000fe200078e18ff */
[----:B-----5:R-:W-:-:S08]  /*03f0*/  DFMA R8, R14, R8, R16 ;  /* 0x000000080e08722b */ /* 0x020fd00000000010 */
[----:B----4-:R-:W-:Y:S01]  /*0400*/  DFMA R8, R10, R12, R8 ;  /* 0x0000000c0a08722b */ /* 0x010fe20000000008 */
[----:B------:R-:W-:-:S07]  /*0410*/  IADD3 R12, P1, PT, R6, 0x40, RZ ;  /* 0x00000040060c7810 */ /* 0x000fce0007f3e0ff */
[----:B--2---:R-:W-:Y:S01]  /*0420*/  DFMA R20, R22, R20, R8 ;  /* 0x000000141614722b */ /* 0x004fe20000000008 */
[----:B------:R-:W-:Y:S01]  /*0430*/  IMAD.X R13, RZ, RZ, R7, P1 ;  /* 0x000000ffff0d7224 */ /* 0x000fe200008e0607 */
[----:B------:R-:W-:Y:S09]  /*0440*/  @P0 BRA `(.L_x_1) ;  /* 0xfffffffc005c0947 */ /* 0x000ff2000383ffff */
.L_x_0:
[----:B------:R-:W-:-:S13]  /*0450*/  ISETP.NE.AND P0, PT, R4, RZ, PT ;  /* 0x000000ff0400720c */ /* 0x000fda0003f05270 */
[----:B------:R-:W-:Y:S05]  /*0460*/  @!P0 BRA `(.L_x_2) ;  /* 0x0000000000fc8947 */ /* 0x000fea0003800000 */
[----:B------:R-:W-:Y:S02]  /*0470*/  ISETP.GE.U32.AND P1, PT, R4, 0x4, PT ;  /* 0x000000040400780c */ /* 0x000fe40003f26070 */
[----:B------:R-:W-:-:S04]  /*0480*/  LOP3.LUT R25, R0, 0x3, RZ, 0xc0, !PT ;  /* 0x0000000300197812 */ /* 0x000fc800078ec0ff */
[----:B------:R-:W-:-:S07]  /*0490*/  ISETP.NE.AND P0, PT, R25, RZ, PT ;  /* 0x000000ff1900720c */ /* 0x000fce0003f05270 */
[----:B------:R-:W-:Y:S06]  /*04a0*/  @!P1 BRA `(.L_x_3) ;  /* 0x00000000006c9947 */ /* 0x000fec0003800000 */
[----:B------:R-:W1:Y:S01]  /*04b0*/  LDC.64 R14, c[0x0][0x390] ;  /* 0x0000e400ff0e7b82 */ /* 0x000e620000000a00 */
[----:B------:R-:W2:Y:S01]  /*04c0*/  LDCU.64 UR6, c[0x0][0x390] ;  /* 0x00007200ff0677ac */ /* 0x000ea20008000a00 */
[C---:B------:R-:W-:Y:S01]  /*04d0*/  IMAD.IADD R7, R2.reuse, 0x1, R24 ;  /* 0x0000000102077824 */ /* 0x040fe200078e0218 */
[----:B------:R-:W-:Y:S01]  /*04e0*/  IADD3 R4, P1, PT, R2, R24, RZ ;  /* 0x0000001802047210 */ /* 0x000fe20007f3e0ff */
[----:B------:R-:W-:-:S04]  /*04f0*/  IMAD R5, R24, R0, R3 ;  /* 0x0000000018057224 */ /* 0x000fc800078e0203 */
[----:B------:R-:W3:Y:S01]  /*0500*/  LDC.64 R26, c[0x0][0x388] ;  /* 0x0000e200ff1a7b82 */ /* 0x000ee20000000a00 */
[----:B-1----:R-:W-:-:S06]  /*0510*/  IMAD.WIDE.U32 R14, R7, 0x8, R14 ;  /* 0x00000008070e7825 */ /* 0x002fcc00078e000e */
[----:B0-----:R-:W4:Y:S01]  /*0520*/  LDG.E.64 R14, desc[UR4][R14.64] ;  /* 0x000000040e0e7981 */ /* 0x001f22000c1e1b00 */
[----:B---3--:R-:W-:Y:S01]  /*0530*/  IMAD.WIDE R26, R5, 0x8, R26 ;  /* 0x00000008051a7825 */ /* 0x008fe200078e021a */
[----:B------:R-:W-:Y:S02]  /*0540*/  IADD3.X R5, PT, PT, RZ, RZ, RZ, P1, !PT ;  /* 0x000000ffff057210 */ /* 0x000fe40000ffe4ff */
[----:B--2---:R-:W-:Y:S02]  /*0550*/  LEA R22, P1, R4, UR6, 0x3 ;  /* 0x0000000604167c11 */ /* 0x004fe4000f8218ff */
[----:B------:R-:W4:Y:S01]  /*0560*/  LDG.E.64 R12, desc[UR4][R26.64] ;  /* 0x000000041a0c7981 */ /* 0x000f22000c1e1b00 */
[----:B------:R-:W-:Y:S01]  /*0570*/  IMAD.WIDE R28, R0, 0x8, R26 ;  /* 0x00000008001c7825 */ /* 0x000fe200078e021a */
[----:B------:R-:W-:-:S04]  /*0580*/  LEA.HI.X R23, R4, UR7, R5, 0x3, P1 ;  /* 0x0000000704177c11 */ /* 0x000fc800088f1c05 */
[----:B------:R0:W2:Y:S04]  /*0590*/  LDG.E.64 R8, desc[UR4][R28.64] ;  /* 0x000000041c087981 */ /* 0x0000a8000c1e1b00 */
[----:B------:R-:W2:Y:S04]  /*05a0*/  LDG.E.64 R10, desc[UR4][R22.64+0x8] ;  /* 0x00000804160a7981 */ /* 0x000ea8000c1e1b00 */
[----:B------:R-:W3:Y:S01]  /*05b0*/  LDG.E.64 R6, desc[UR4][R22.64+0x10] ;  /* 0x0000100416067981 */ /* 0x000ee2000c1e1b00 */
[----:B0-----:R-:W-:-:S03]  /*05c0*/  IMAD.WIDE R28, R0, 0x8, R28 ;  /* 0x00000008001c7825 */ /* 0x001fc600078e021c */
[----:B------:R-:W5:Y:S04]  /*05d0*/  LDG.E.64 R18, desc[UR4][R22.64+0x18] ;  /* 0x0000180416127981 */ /* 0x000f68000c1e1b00 */
[----:B------:R-:W3:Y:S01]  /*05e0*/  LDG.E.64 R4, desc[UR4][R28.64] ;  /* 0x000000041c047981 */ /* 0x000ee2000c1e1b00 */
[----:B------:R-:W-:-:S06]  /*05f0*/  IMAD.WIDE R16, R0, 0x8, R28 ;  /* 0x0000000800107825 */ /* 0x000fcc00078e021c */
[----:B------:R-:W5:Y:S01]  /*0600*/  LDG.E.64 R16, desc[UR4][R16.64] ;  /* 0x0000000410107981 */ /* 0x000f62000c1e1b00 */
[----:B------:R-:W-:Y:S01]  /*0610*/  VIADD R24, R24, 0x4 ;  /* 0x0000000418187836 */ /* 0x000fe20000000000 */
[----:B----4-:R-:W-:-:S08]  /*0620*/  DFMA R12, R12, R14, R20 ;  /* 0x0000000e0c0c722b */ /* 0x010fd00000000014 */
[----:B--2---:R-:W-:-:S08]  /*0630*/  DFMA R8, R8, R10, R12 ;  /* 0x0000000a0808722b */ /* 0x004fd0000000000c */
[----:B---3--:R-:W-:-:S08]  /*0640*/  DFMA R4, R4, R6, R8 ;  /* 0x000000060404722b */ /* 0x008fd00000000008 */
[----:B-----5:R-:W-:-:S11]  /*0650*/  DFMA R20, R16, R18, R4 ;  /* 0x000000121014722b */ /* 0x020fd60000000004 */
.L_x_3:
[----:B------:R-:W-:Y:S05]  /*0660*/  @!P0 BRA `(.L_x_2) ;  /* 0x00000000007c8947 */ /* 0x000fea0003800000 */
[----:B------:R-:W-:Y:S02]  /*0670*/  ISETP.NE.AND P1, PT, R25, 0x1, PT ;  /* 0x000000011900780c */ /* 0x000fe40003f25270 */
[----:B------:R-:W-:-:S04]  /*0680*/  LOP3.LUT R4, R0, 0x1, RZ, 0xc0, !PT ;  /* 0x0000000100047812 */ /* 0x000fc800078ec0ff */
[----:B------:R-:W-:-:S07]  /*0690*/  ISETP.NE.U32.AND P0, PT, R4, 0x1, PT ;  /* 0x000000010400780c */ /* 0x000fce0003f05070 */
[----:B------:R-:W1:Y:S01]  /*06a0*/  @P1 LDC.64 R6, c[0x0][0x390] ;  /* 0x0000e400ff061b82 */ /* 0x000e620000000a00 */
[----:B------:R-:W-:Y:S01]  /*06b0*/  @P1 IADD3 R17, PT, PT, R2, R24, RZ ;  /* 0x0000001802111210 */ /* 0x000fe20007ffe0ff */
[----:B------:R-:W-:Y:S01]  /*06c0*/  @P1 IMAD R11, R24, R0, R3 ;  /* 0x00000000180b1224 */ /* 0x000fe200078e0203 */
[----:B------:R-:W-:Y:S02]  /*06d0*/  @P1 IADD3 R18, P2, PT, R2, R24, RZ ;  /* 0x0000001802121210 */ /* 0x000fe40007f5e0ff */
[----:B------:R-:W-:-:S03]  /*06e0*/  @P1 IADD3 R24, PT, PT, R24, 0x2, RZ ;  /* 0x0000000218181810 */ /* 0x000fc60007ffe0ff */
[----:B------:R-:W2:Y:S01]  /*06f0*/  @P1 LDC.64 R14, c[0x0][0x388] ;  /* 0x0000e200ff0e1b82 */ /* 0x000ea20000000a00 */
[----:B------:R-:W-:-:S07]  /*0700*/  @P1 IMAD.X R19, RZ, RZ, RZ, P2 ;  /* 0x000000ffff131224 */ /* 0x000fce00010e06ff */
[----:B------:R-:W3:Y:S08]  /*0710*/  @P1 LDC.64 R12, c[0x0][0x390] ;  /* 0x0000e400ff0c1b82 */ /* 0x000ef00000000a00 */
[----:B------:R-:W4:Y:S01]  /*0720*/  @!P0 LDC.64 R8, c[0x0][0x388] ;  /* 0x0000e200ff088b82 */ /* 0x000f220000000a00 */
[----:B-1----:R-:W-:-:S07]  /*0730*/  @P1 IMAD.WIDE.U32 R6, R17, 0x8, R6 ;  /* 0x0000000811061825 */ /* 0x002fce00078e0006 */
[----:B------:R-:W1:Y:S01]  /*0740*/  @!P0 LDC.64 R4, c[0x0][0x390] ;  /* 0x0000e400ff048b82 */ /* 0x000e620000000a00 */
[----:B--2---:R-:W-:Y:S01]  /*0750*/  @P1 IMAD.WIDE R14, R11, 0x8, R14 ;  /* 0x000000080b0e1825 */ /* 0x004fe200078e020e */
[----:B0-----:R-:W2:Y:S04]  /*0760*/  @P1 LDG.E.64 R6, desc[UR4][R6.64] ;  /* 0x0000000406061981 */ /* 0x001ea8000c1e1b00 */
[----:B------:R-:W2:Y:S01]  /*0770*/  @P1 LDG.E.64 R10, desc[UR4][R14.64] ;  /* 0x000000040e0a1981 */ /* 0x000ea2000c1e1b00 */
[----:B---3--:R-:W-:Y:S01]  /*0780*/  @P1 LEA R12, P2, R18, R12, 0x3 ;  /* 0x0000000c120c1211 */ /* 0x008fe200078418ff */
[----:B------:R-:W-:-:S03]  /*0790*/  @P1 IMAD.WIDE R16, R0, 0x8, R14 ;  /* 0x0000000800101825 */ /* 0x000fc600078e020e */
[----:B------:R-:W-:Y:S01]  /*07a0*/  @P1 LEA.HI.X R13, R18, R13, R19, 0x3, P2 ;  /* 0x0000000d120d1211 */ /* 0x000fe200010f1c13 */
[----:B------:R-:W-:Y:S01]  /*07b0*/  @!P0 IMAD R19, R24, R0, R3 ;  /* 0x0000000018138224 */ /* 0x000fe200078e0203 */
[----:B------:R-:W-:Y:S01]  /*07c0*/  @!P0 IADD3 R23, PT, PT, R2, R24, RZ ;  /* 0x0000001802178210 */ /* 0x000fe20007ffe0ff */
[----:B------:R-:W3:Y:S02]  /*07d0*/  @P1 LDG.E.64 R16, desc[UR4][R16.64] ;  /* 0x0000000410101981 */ /* 0x000ee4000c1e1b00 */
[----:B----4-:R-:W-:Y:S02]  /*07e0*/  @!P0 IMAD.WIDE R8, R19, 0x8, R8 ;  /* 0x0000000813088825 */ /* 0x010fe400078e0208 */
[----:B------:R-:W3:Y:S04]  /*07f0*/  @P1 LDG.E.64 R12, desc[UR4][R12.64+0x8] ;  /* 0x000008040c0c1981 */ /* 0x000ee8000c1e1b00 */
[----:B------:R-:W4:Y:S01]  /*0800*/  @!P0 LDG.E.64 R8, desc[UR4][R8.64] ;  /* 0x0000000408088981 */ /* 0x000f22000c1e1b00 */
[----:B-1----:R-:W-:-:S06]  /*0810*/  @!P0 IMAD.WIDE.U32 R4, R23, 0x8, R4 ;  /* 0x0000000817048825 */ /* 0x002fcc00078e0004 */
[----:B------:R-:W4:Y:S01]  /*0820*/  @!P0 LDG.E.64 R4, desc[UR4][R4.64] ;  /* 0x0000000404048981 */ /* 0x000f22000c1e1b00 */
[----:B--2---:R-:W-:-:S08]  /*0830*/  @P1 DFMA R6, R10, R6, R20 ;  /* 0x000000060a06122b */ /* 0x004fd00000000014 */
[----:B---3--:R-:W-:-:S08]  /*0840*/  @P1 DFMA R20, R16, R12, R6 ;  /* 0x0000000c1014122b */ /* 0x008fd00000000006 */
[----:B----4-:R-:W-:-:S11]  /*0850*/  @!P0 DFMA R20, R8, R4, R20 ;  /* 0x000000040814822b */ /* 0x010fd60000000014 */
.L_x_2:
[----:B------:R-:W1:Y:S01]  /*0860*/  LDC.64 R4, c[0x0][0x398] ;  /* 0x0000e600ff047b82 */ /* 0x000e620000000a00 */
[----:B------:R-:W-:-:S05]  /*0870*/  IADD3 R3, PT, PT, R3, R2, RZ ;  /* 0x0000000203037210 */ /* 0x000fca0007ffe0ff */
[----:B-1----:R-:W-:-:S05]  /*0880*/  IMAD.WIDE R2, R3, 0x8, R4 ;  /* 0x0000000803027825 */ /* 0x002fca00078e0204 */
[----:B0-----:R-:W-:Y:S01]  /*0890*/  STG.E.64 desc[UR4][R2.64], R20 ;  /* 0x0000001402007986 */ /* 0x001fe2000c101b04 */
[----:B------:R-:W-:Y:S05]  /*08a0*/  EXIT ;  /* 0x000000000000794d */ /* 0x000fea0003800000 */
.L_x_4:
[----:B------:R-:W-:-:S00]  /*08b0*/  BRA `(.L_x_4) ;  /* 0xfffffffc00fc7947 */ /* 0x000fc0000383ffff */
[----:B------:R-:W-:-:S00]  /*08c0*/  NOP ;  /* 0x0000000000007918 */ /* 0x000fc00000000000 */
        /* <DEDUP_REMOVED lines=11> */
.L_x_5:


//--------------------- .nv.shared.reserved.0     --------------------------
	.section	.nv.shared.reserved.0,"aw",@nobits
	.weak		__nv_reservedSMEM_offset_0_alias
	.size		__nv_reservedSMEM_offset_0_alias, 0, 64
	.other		__nv_reservedSMEM_offset_0_alias,@"STO_CUDA_RESERVED_SHARED STV_DEFAULT"
__nv_reservedSMEM_offset_0_alias:
	.zero		0
	.zero		64


//--------------------- .nv.constant0._Z9GPU_naiveiPKdS0_Pd --------------------------
	.section	.nv.constant0._Z9GPU_naiveiPKdS0_Pd,"a",@progbits
	.sectionflags	@""
	.align	4
.nv.constant0._Z9GPU_naiveiPKdS0_Pd:
	.zero		928


//--------------------- SYMBOLS --------------------------

	.type		.nv.reservedSmem.offset0,@object
	.size		.nv.reservedSmem.offset0,0x4
